//
// Generated by NVIDIA NVVM Compiler
//
// Compiler Build ID: CL-36424714
// Cuda compilation tools, release 13.0, V13.0.88
// Based on NVVM 20.0.0
//

.version 9.0
.target sm_100
.address_size 64

	// .globl	_Z3addPfS_S_

.visible .entry _Z3addPfS_S_(
	.param .u64 .ptr .align 1 _Z3addPfS_S__param_0,
	.param .u64 .ptr .align 1 _Z3addPfS_S__param_1,
	.param .u64 .ptr .align 1 _Z3addPfS_S__param_2
)
{
	.reg .pred 	%p<2>;
	.reg .b32 	%r<5>;
	.reg .b32 	%f<4>;
	.reg .b64 	%rd<11>;

	ld.param.u64 	%rd1, [_Z3addPfS_S__param_0];
	ld.param.u64 	%rd2, [_Z3addPfS_S__param_1];
	ld.param.u64 	%rd3, [_Z3addPfS_S__param_2];
	mov.u32 	%r2, %tid.x;
	mov.u32 	%r3, %ctaid.x;
	mov.u32 	%r4, %ntid.x;
	mad.lo.s32 	%r1, %r3, %r4, %r2;
	setp.gt.s32 	%p1, %r1, 9999;
	@%p1 bra 	$L__BB0_2;
	cvta.to.global.u64 	%rd4, %rd1;
	cvta.to.global.u64 	%rd5, %rd2;
	cvta.to.global.u64 	%rd6, %rd3;
	mul.wide.s32 	%rd7, %r1, 4;
	add.s64 	%rd8, %rd4, %rd7;
	ld.global.f32 	%f1, [%rd8];
	add.s64 	%rd9, %rd5, %rd7;
	ld.global.f32 	%f2, [%rd9];
	add.f32 	%f3, %f1, %f2;
	add.s64 	%rd10, %rd6, %rd7;
	st.global.f32 	[%rd10], %f3;
$L__BB0_2:
	ret;

}


// ===== COMPILED SASS (sm_100) =====

	.target	sm_100

	.elftype	@"ET_EXEC"


//--------------------- .note.nv.tkinfo           --------------------------
	.section	.note.nv.tkinfo,"",@"SHT_NOTE"
	.sectionflags	@"SHF_NOTE_NV_TKINFO"
	.tkinfo
        /*0018*/ 	.word	0x00000002
        /*0030*/ 	.string	""
        /*0030*/ 	.string	"ptxas"
        /*0030*/ 	.string	"Cuda compilation tools, release 13.0, V13.0.88"
        /*0030*/ 	.string	"Build cuda_13.0.r13.0/compiler.36424714_0"
        /*0030*/ 	.string	"-arch sm_100 -m 64 "



//--------------------- .note.nv.cuinfo           --------------------------
	.section	.note.nv.cuinfo,"",@"SHT_NOTE"
	.sectionflags	@"SHF_NOTE_NV_CUINFO"
        /*0018*/ 	.short	0x0002
        /*001a*/ 	.short	0x0064
        /*001c*/ 	.short	0x0082
	.zero		2


//--------------------- .nv.info                  --------------------------
	.section	.nv.info,"",@"SHT_CUDA_INFO"
	.align	4


	//----- nvinfo : EIATTR_REGCOUNT
	.align		4
        /*0000*/ 	.byte	0x04, 0x2f
        /*0002*/ 	.short	(.L_1 - .L_0)
	.align		4
.L_0:
        /*0004*/ 	.word	index@(_Z3addPfS_S_)
        /*0008*/ 	.word	0x0000000c


	//----- nvinfo : EIATTR_FRAME_SIZE
	.align		4
.L_1:
        /*000c*/ 	.byte	0x04, 0x11
        /*000e*/ 	.short	(.L_3 - .L_2)
	.align		4
.L_2:
        /*0010*/ 	.word	index@(_Z3addPfS_S_)
        /*0014*/ 	.word	0x00000000


	//----- nvinfo : EIATTR_MIN_STACK_SIZE
	.align		4
.L_3:
        /*0018*/ 	.byte	0x04, 0x12
        /*001a*/ 	.short	(.L_5 - .L_4)
	.align		4
.L_4:
        /*001c*/ 	.word	index@(_Z3addPfS_S_)
        /*0020*/ 	.word	0x00000000
.L_5:


//--------------------- .nv.compat                --------------------------
	.section	.nv.compat,"",@"SHT_CUDA_COMPAT_INFO"
	.align	4
        /*0000*/ 	.byte	0x02, 0x09, 0x00, 0x00, 0x02, 0x02, 0x01, 0x00, 0x02, 0x05, 0x05, 0x00, 0x03, 0x07, 0x01, 0x01
        /*0010*/ 	.byte	0x02, 0x03, 0x00, 0x00, 0x02, 0x06, 0x01, 0x00, 0x04, 0x0b, 0x08, 0x00, 0x09, 0x00, 0x00, 0x00
        /*0020*/ 	.byte	0x00, 0x00, 0x00, 0x00


//--------------------- .nv.info._Z3addPfS_S_     --------------------------
	.section	.nv.info._Z3addPfS_S_,"",@"SHT_CUDA_INFO"
	.sectionflags	@""
	.align	4


	//----- nvinfo : EIATTR_CUDA_API_VERSION
	.align		4
        /*0000*/ 	.byte	0x04, 0x37
        /*0002*/ 	.short	(.L_7 - .L_6)
.L_6:
        /*0004*/ 	.word	0x00000082


	//----- nvinfo : EIATTR_KPARAM_INFO
	.align		4
.L_7:
        /*0008*/ 	.byte	0x04, 0x17
        /*000a*/ 	.short	(.L_9 - .L_8)
.L_8:
        /*000c*/ 	.word	0x00000000
        /*0010*/ 	.short	0x0002
        /*0012*/ 	.short	0x0010
        /*0014*/ 	.byte	0x00, 0xf5, 0x21, 0x00


	//----- nvinfo : EIATTR_KPARAM_INFO
	.align		4
.L_9:
        /*0018*/ 	.byte	0x04, 0x17
        /*001a*/ 	.short	(.L_11 - .L_10)
.L_10:
        /*001c*/ 	.word	0x00000000
        /*0020*/ 	.short	0x0001
        /*0022*/ 	.short	0x0008
        /*0024*/ 	.byte	0x00, 0xf5, 0x21, 0x00


	//----- nvinfo : EIATTR_KPARAM_INFO
	.align		4
.L_11:
        /*0028*/ 	.byte	0x04, 0x17
        /*002a*/ 	.short	(.L_13 - .L_12)
.L_12:
        /*002c*/ 	.word	0x00000000
        /*0030*/ 	.short	0x0000
        /*0032*/ 	.short	0x0000
        /*0034*/ 	.byte	0x00, 0xf5, 0x21, 0x00


	//----- nvinfo : EIATTR_SPARSE_MMA_MASK
	.align		4
.L_13:
        /*0038*/ 	.byte	0x03, 0x50
        /*003a*/ 	.short	0x0000


	//----- nvinfo : EIATTR_MAXREG_COUNT
	.align		4
        /*003c*/ 	.byte	0x03, 0x1b
        /*003e*/ 	.short	0x00ff


	//----- nvinfo : EIATTR_MERCURY_ISA_VERSION
	.align		4
        /*0040*/ 	.byte	0x03, 0x5f
        /*0042*/ 	.short	0x0101


	//----- nvinfo : EIATTR_VRC_CTA_INIT_COUNT
	.align		4
        /*0044*/ 	.byte	0x02, 0x4a
	.zero		1
	.zero		1


	//----- nvinfo : EIATTR_EXIT_INSTR_OFFSETS
	.align		4
        /*0048*/ 	.byte	0x04, 0x1c
        /*004a*/ 	.short	(.L_15 - .L_14)


	//   ....[0]....
.L_14:
        /*004c*/ 	.word	0x00000060


	//   ....[1]....
        /*0050*/ 	.word	0x00000120


	//----- nvinfo : EIATTR_CBANK_PARAM_SIZE
	.align		4
.L_15:
        /*0054*/ 	.byte	0x03, 0x19
        /*0056*/ 	.short	0x0018


	//----- nvinfo : EIATTR_PARAM_CBANK
	.align		4
        /*0058*/ 	.byte	0x04, 0x0a
        /*005a*/ 	.short	(.L_17 - .L_16)
	.align		4
.L_16:
        /*005c*/ 	.word	index@(.nv.constant0._Z3addPfS_S_)
        /*0060*/ 	.short	0x0380
        /*0062*/ 	.short	0x0018


	//----- nvinfo : EIATTR_SW_WAR
	.align		4
.L_17:
        /*0064*/ 	.byte	0x04, 0x36
        /*0066*/ 	.short	(.L_19 - .L_18)
.L_18:
        /*0068*/ 	.word	0x00000008
.L_19:


//--------------------- .nv.callgraph             --------------------------
	.section	.nv.callgraph,"",@"SHT_CUDA_CALLGRAPH"
	.align	4
	.sectionentsize	8
	.align		4
        /*0000*/ 	.word	0x00000000
	.align		4
        /*0004*/ 	.word	0xffffffff
	.align		4
        /*0008*/ 	.word	0x00000000
	.align		4
        /*000c*/ 	.word	0xfffffffe
	.align		4
        /*0010*/ 	.word	0x00000000
	.align		4
        /*0014*/ 	.word	0xfffffffd
	.align		4
        /*0018*/ 	.word	0x00000000
	.align		4
        /*001c*/ 	.word	0xfffffffc


//--------------------- .text._Z3addPfS_S_        --------------------------
	.section	.text._Z3addPfS_S_,"ax",@progbits
	.align	128
        .global         _Z3addPfS_S_
        .type           _Z3addPfS_S_,@function
        .size           _Z3addPfS_S_,(.L_x_1 - _Z3addPfS_S_)
        .other          _Z3addPfS_S_,@"STO_CUDA_ENTRY STV_DEFAULT"
_Z3addPfS_S_:
.text._Z3addPfS_S_:
[----:B------:R-:W-:Y:S01]  /*0000*/  LDC R1, c[0x0][0x37c] ;  /* 0x0000df00ff017b82 */ /* 0x000fe20000000800 */
[----:B------:R-:W0:Y:S07]  /*0010*/  S2R R9, SR_TID.X ;  /* 0x0000000000097919 */ /* 0x000e2e0000002100 */
[----:B------:R-:W0:Y:S08]  /*0020*/  S2UR UR4, SR_CTAID.X ;  /* 0x00000000000479c3 */ /* 0x000e300000002500 */
[----:B------:R-:W0:Y:S02]  /*0030*/  LDC R0, c[0x0][0x360] ;  /* 0x0000d800ff007b82 */ /* 0x000e240000000800 */
[----:B0-----:R-:W-:-:S05]  /*0040*/  IMAD R9, R0, UR4, R9 ;  /* 0x0000000400097c24 */ /* 0x001fca000f8e0209 */
[----:B------:R-:W-:-:S13]  /*0050*/  ISETP.GT.AND P0, PT, R9, 0x270f, PT ;  /* 0x0000270f0900780c */ /* 0x000fda0003f04270 */
[----:B------:R-:W-:Y:S05]  /*0060*/  @P0 EXIT ;  /* 0x000000000000094d */ /* 0x000fea0003800000 */
[----:B------:R-:W0:Y:S01]  /*0070*/  LDC.64 R2, c[0x0][0x380] ;  /* 0x0000e000ff027b82 */ /* 0x000e220000000a00 */
[----:B------:R-:W1:Y:S07]  /*0080*/  LDCU.64 UR4, c[0x0][0x358] ;  /* 0x00006b00ff0477ac */ /* 0x000e6e0008000a00 */
[----:B------:R-:W2:Y:S08]  /*0090*/  LDC.64 R4, c[0x0][0x388] ;  /* 0x0000e200ff047b82 */ /* 0x000eb00000000a00 */
[----:B------:R-:W3:Y:S01]  /*00a0*/  LDC.64 R6, c[0x0][0x390] ;  /* 0x0000e400ff067b82 */ /* 0x000ee20000000a00 */
[----:B0-----:R-:W-:-:S06]  /*00b0*/  IMAD.WIDE R2, R9, 0x4, R2 ;  /* 0x0000000409027825 */ /* 0x001fcc00078e0202 */
[----:B-1----:R-:W4:Y:S01]  /*00c0*/  LDG.E R2, desc[UR4][R2.64] ;  /* 0x0000000402027981 */ /* 0x002f22000c1e1900 */
[----:B--2---:R-:W-:-:S06]  /*00d0*/  IMAD.WIDE R4, R9, 0x4, R4 ;  /* 0x0000000409047825 */ /* 0x004fcc00078e0204 */
[----:B------:R-:W4:Y:S01]  /*00e0*/  LDG.E R5, desc[UR4][R4.64] ;  /* 0x0000000404057981 */ /* 0x000f22000c1e1900 */
[----:B---3--:R-:W-:-:S04]  /*00f0*/  IMAD.WIDE R6, R9, 0x4, R6 ;  /* 0x0000000409067825 */ /* 0x008fc800078e0206 */
[----:B----4-:R-:W-:-:S05]  /*0100*/  FADD R9, R2, R5 ;  /* 0x0000000502097221 */ /* 0x010fca0000000000 */
[----:B------:R-:W-:Y:S01]  /*0110*/  STG.E desc[UR4][R6.64], R9 ;  /* 0x0000000906007986 */ /* 0x000fe2000c101904 */
[----:B------:R-:W-:Y:S05]  /*0120*/  EXIT ;  /* 0x000000000000794d */ /* 0x000fea0003800000 */
.L_x_0:
[----:B------:R-:W-:-:S00]  /*0130*/  BRA `(.L_x_0) ;  /* 0xfffffffc00fc7947 */ /* 0x000fc0000383ffff */
[----:B------:R-:W-:-:S00]  /*0140*/  NOP ;  /* 0x0000000000007918 */ /* 0x000fc00000000000 */
        /* <DEDUP_REMOVED lines=11> */
.L_x_1:


//--------------------- .nv.shared.reserved.0     --------------------------
	.section	.nv.shared.reserved.0,"aw",@nobits
	.weak		__nv_reservedSMEM_offset_0_alias
	.size		__nv_reservedSMEM_offset_0_alias, 0, 64
	.other		__nv_reservedSMEM_offset_0_alias,@"STO_CUDA_RESERVED_SHARED STV_DEFAULT"
__nv_reservedSMEM_offset_0_alias:
	.zero		0
	.zero		64


//--------------------- .nv.constant0._Z3addPfS_S_ --------------------------
	.section	.nv.constant0._Z3addPfS_S_,"a",@progbits
	.sectionflags	@""
	.align	4
.nv.constant0._Z3addPfS_S_:
	.zero		920


//--------------------- SYMBOLS --------------------------

	.type		.nv.reservedSmem.offset0,@object
	.size		.nv.reservedSmem.offset0,0x4
